//
// Generated by NVIDIA NVVM Compiler
//
// Compiler Build ID: CL-36424714
// Cuda compilation tools, release 13.0, V13.0.88
// Based on NVVM 20.0.0
//

.version 9.0
.target sm_100
.address_size 64

	// .globl	_Z9saxpy_parifPfS_

.visible .entry _Z9saxpy_parifPfS_(
	.param .u32 _Z9saxpy_parifPfS__param_0,
	.param .f32 _Z9saxpy_parifPfS__param_1,
	.param .u64 .ptr .align 1 _Z9saxpy_parifPfS__param_2,
	.param .u64 .ptr .align 1 _Z9saxpy_parifPfS__param_3
)
{
	.reg .pred 	%p<2>;
	.reg .b32 	%r<6>;
	.reg .b32 	%f<5>;
	.reg .b64 	%rd<8>;

	ld.param.u32 	%r2, [_Z9saxpy_parifPfS__param_0];
	ld.param.f32 	%f1, [_Z9saxpy_parifPfS__param_1];
	ld.param.u64 	%rd1, [_Z9saxpy_parifPfS__param_2];
	ld.param.u64 	%rd2, [_Z9saxpy_parifPfS__param_3];
	mov.u32 	%r3, %ctaid.x;
	mov.u32 	%r4, %ntid.x;
	mov.u32 	%r5, %tid.x;
	mad.lo.s32 	%r1, %r3, %r4, %r5;
	setp.ge.s32 	%p1, %r1, %r2;
	@%p1 bra 	$L__BB0_2;
	cvta.to.global.u64 	%rd3, %rd2;
	cvta.to.global.u64 	%rd4, %rd1;
	mul.wide.s32 	%rd5, %r1, 4;
	add.s64 	%rd6, %rd3, %rd5;
	ld.global.f32 	%f2, [%rd6];
	add.s64 	%rd7, %rd4, %rd5;
	ld.global.f32 	%f3, [%rd7];
	fma.rn.f32 	%f4, %f1, %f3, %f2;
	st.global.f32 	[%rd6], %f4;
$L__BB0_2:
	ret;

}


// ===== COMPILED SASS (sm_100) =====

	.target	sm_100

	.elftype	@"ET_EXEC"


//--------------------- .note.nv.tkinfo           --------------------------
	.section	.note.nv.tkinfo,"",@"SHT_NOTE"
	.sectionflags	@"SHF_NOTE_NV_TKINFO"
	.tkinfo
        /*0018*/ 	.word	0x00000002
        /*0030*/ 	.string	""
        /*0030*/ 	.string	"ptxas"
        /*0030*/ 	.string	"Cuda compilation tools, release 13.0, V13.0.88"
        /*0030*/ 	.string	"Build cuda_13.0.r13.0/compiler.36424714_0"
        /*0030*/ 	.string	"-arch sm_100 -m 64 "



//--------------------- .note.nv.cuinfo           --------------------------
	.section	.note.nv.cuinfo,"",@"SHT_NOTE"
	.sectionflags	@"SHF_NOTE_NV_CUINFO"
        /*0018*/ 	.short	0x0002
        /*001a*/ 	.short	0x0064
        /*001c*/ 	.short	0x0082
	.zero		2


//--------------------- .nv.info                  --------------------------
	.section	.nv.info,"",@"SHT_CUDA_INFO"
	.align	4


	//----- nvinfo : EIATTR_REGCOUNT
	.align		4
        /*0000*/ 	.byte	0x04, 0x2f
        /*0002*/ 	.short	(.L_1 - .L_0)
	.align		4
.L_0:
        /*0004*/ 	.word	index@(_Z9saxpy_parifPfS_)
        /*0008*/ 	.word	0x0000000a


	//----- nvinfo : EIATTR_FRAME_SIZE
	.align		4
.L_1:
        /*000c*/ 	.byte	0x04, 0x11
        /*000e*/ 	.short	(.L_3 - .L_2)
	.align		4
.L_2:
        /*0010*/ 	.word	index@(_Z9saxpy_parifPfS_)
        /*0014*/ 	.word	0x00000000


	//----- nvinfo : EIATTR_MIN_STACK_SIZE
	.align		4
.L_3:
        /*0018*/ 	.byte	0x04, 0x12
        /*001a*/ 	.short	(.L_5 - .L_4)
	.align		4
.L_4:
        /*001c*/ 	.word	index@(_Z9saxpy_parifPfS_)
        /*0020*/ 	.word	0x00000000
.L_5:


//--------------------- .nv.compat                --------------------------
	.section	.nv.compat,"",@"SHT_CUDA_COMPAT_INFO"
	.align	4
        /*0000*/ 	.byte	0x02, 0x09, 0x00, 0x00, 0x02, 0x02, 0x01, 0x00, 0x02, 0x05, 0x05, 0x00, 0x03, 0x07, 0x01, 0x01
        /*0010*/ 	.byte	0x02, 0x03, 0x00, 0x00, 0x02, 0x06, 0x01, 0x00, 0x04, 0x0b, 0x08, 0x00, 0x09, 0x00, 0x00, 0x00
        /*0020*/ 	.byte	0x00, 0x00, 0x00, 0x00


//--------------------- .nv.info._Z9saxpy_parifPfS_ --------------------------
	.section	.nv.info._Z9saxpy_parifPfS_,"",@"SHT_CUDA_INFO"
	.sectionflags	@""
	.align	4


	//----- nvinfo : EIATTR_CUDA_API_VERSION
	.align		4
        /*0000*/ 	.byte	0x04, 0x37
        /*0002*/ 	.short	(.L_7 - .L_6)
.L_6:
        /*0004*/ 	.word	0x00000082


	//----- nvinfo : EIATTR_KPARAM_INFO
	.align		4
.L_7:
        /*0008*/ 	.byte	0x04, 0x17
        /*000a*/ 	.short	(.L_9 - .L_8)
.L_8:
        /*000c*/ 	.word	0x00000000
        /*0010*/ 	.short	0x0003
        /*0012*/ 	.short	0x0010
        /*0014*/ 	.byte	0x00, 0xf5, 0x21, 0x00


	//----- nvinfo : EIATTR_KPARAM_INFO
	.align		4
.L_9:
        /*0018*/ 	.byte	0x04, 0x17
        /*001a*/ 	.short	(.L_11 - .L_10)
.L_10:
        /*001c*/ 	.word	0x00000000
        /*0020*/ 	.short	0x0002
        /*0022*/ 	.short	0x0008
        /*0024*/ 	.byte	0x00, 0xf5, 0x21, 0x00


	//----- nvinfo : EIATTR_KPARAM_INFO
	.align		4
.L_11:
        /*0028*/ 	.byte	0x04, 0x17
        /*002a*/ 	.short	(.L_13 - .L_12)
.L_12:
        /*002c*/ 	.word	0x00000000
        /*0030*/ 	.short	0x0001
        /*0032*/ 	.short	0x0004
        /*0034*/ 	.byte	0x00, 0xf0, 0x11, 0x00


	//----- nvinfo : EIATTR_KPARAM_INFO
	.align		4
.L_13:
        /*0038*/ 	.byte	0x04, 0x17
        /*003a*/ 	.short	(.L_15 - .L_14)
.L_14:
        /*003c*/ 	.word	0x00000000
        /*0040*/ 	.short	0x0000
        /*0042*/ 	.short	0x0000
        /*0044*/ 	.byte	0x00, 0xf0, 0x11, 0x00


	//----- nvinfo : EIATTR_SPARSE_MMA_MASK
	.align		4
.L_15:
        /*0048*/ 	.byte	0x03, 0x50
        /*004a*/ 	.short	0x0000


	//----- nvinfo : EIATTR_MAXREG_COUNT
	.align		4
        /*004c*/ 	.byte	0x03, 0x1b
        /*004e*/ 	.short	0x00ff


	//----- nvinfo : EIATTR_MERCURY_ISA_VERSION
	.align		4
        /*0050*/ 	.byte	0x03, 0x5f
        /*0052*/ 	.short	0x0101


	//----- nvinfo : EIATTR_VRC_CTA_INIT_COUNT
	.align		4
        /*0054*/ 	.byte	0x02, 0x4a
	.zero		1
	.zero		1


	//----- nvinfo : EIATTR_EXIT_INSTR_OFFSETS
	.align		4
        /*0058*/ 	.byte	0x04, 0x1c
        /*005a*/ 	.short	(.L_17 - .L_16)


	//   ....[0]....
.L_16:
        /*005c*/ 	.word	0x00000070


	//   ....[1]....
        /*0060*/ 	.word	0x00000120


	//----- nvinfo : EIATTR_CBANK_PARAM_SIZE
	.align		4
.L_17:
        /*0064*/ 	.byte	0x03, 0x19
        /*0066*/ 	.short	0x0018


	//----- nvinfo : EIATTR_PARAM_CBANK
	.align		4
        /*0068*/ 	.byte	0x04, 0x0a
        /*006a*/ 	.short	(.L_19 - .L_18)
	.align		4
.L_18:
        /*006c*/ 	.word	index@(.nv.constant0._Z9saxpy_parifPfS_)
        /*0070*/ 	.short	0x0380
        /*0072*/ 	.short	0x0018


	//----- nvinfo : EIATTR_SW_WAR
	.align		4
.L_19:
        /*0074*/ 	.byte	0x04, 0x36
        /*0076*/ 	.short	(.L_21 - .L_20)
.L_20:
        /*0078*/ 	.word	0x00000008
.L_21:


//--------------------- .nv.callgraph             --------------------------
	.section	.nv.callgraph,"",@"SHT_CUDA_CALLGRAPH"
	.align	4
	.sectionentsize	8
	.align		4
        /*0000*/ 	.word	0x00000000
	.align		4
        /*0004*/ 	.word	0xffffffff
	.align		4
        /*0008*/ 	.word	0x00000000
	.align		4
        /*000c*/ 	.word	0xfffffffe
	.align		4
        /*0010*/ 	.word	0x00000000
	.align		4
        /*0014*/ 	.word	0xfffffffd
	.align		4
        /*0018*/ 	.word	0x00000000
	.align		4
        /*001c*/ 	.word	0xfffffffc


//--------------------- .text._Z9saxpy_parifPfS_  --------------------------
	.section	.text._Z9saxpy_parifPfS_,"ax",@progbits
	.align	128
        .global         _Z9saxpy_parifPfS_
        .type           _Z9saxpy_parifPfS_,@function
        .size           _Z9saxpy_parifPfS_,(.L_x_1 - _Z9saxpy_parifPfS_)
        .other          _Z9saxpy_parifPfS_,@"STO_CUDA_ENTRY STV_DEFAULT"
_Z9saxpy_parifPfS_:
.text._Z9saxpy_parifPfS_:
[----:B------:R-:W-:Y:S01]  /*0000*/  LDC R1, c[0x0][0x37c] ;  /* 0x0000df00ff017b82 */ /* 0x000fe20000000800 */
[----:B------:R-:W0:Y:S07]  /*0010*/  S2R R0, SR_TID.X ;  /* 0x0000000000007919 */ /* 0x000e2e0000002100 */
[----:B------:R-:W0:Y:S01]  /*0020*/  S2UR UR4, SR_CTAID.X ;  /* 0x00000000000479c3 */ /* 0x000e220000002500 */
[----:B------:R-:W1:Y:S07]  /*0030*/  LDCU UR5, c[0x0][0x380] ;  /* 0x00007000ff0577ac */ /* 0x000e6e0008000800 */
[----:B------:R-:W0:Y:S02]  /*0040*/  LDC R7, c[0x0][0x360] ;  /* 0x0000d800ff077b82 */ /* 0x000e240000000800 */
[----:B0-----:R-:W-:-:S05]  /*0050*/  IMAD R7, R7, UR4, R0 ;  /* 0x0000000407077c24 */ /* 0x001fca000f8e0200 */
[----:B-1----:R-:W-:-:S13]  /*0060*/  ISETP.GE.AND P0, PT, R7, UR5, PT ;  /* 0x0000000507007c0c */ /* 0x002fda000bf06270 */
[----:B------:R-:W-:Y:S05]  /*0070*/  @P0 EXIT ;  /* 0x000000000000094d */ /* 0x000fea0003800000 */
[----:B------:R-:W0:Y:S01]  /*0080*/  LDC.64 R4, c[0x0][0x388] ;  /* 0x0000e200ff047b82 */ /* 0x000e220000000a00 */
[----:B------:R-:W1:Y:S01]  /*0090*/  LDCU.64 UR4, c[0x0][0x358] ;  /* 0x00006b00ff0477ac */ /* 0x000e620008000a00 */
[----:B------:R-:W2:Y:S06]  /*00a0*/  LDCU UR6, c[0x0][0x384] ;  /* 0x00007080ff0677ac */ /* 0x000eac0008000800 */
[----:B------:R-:W3:Y:S01]  /*00b0*/  LDC.64 R2, c[0x0][0x390] ;  /* 0x0000e400ff027b82 */ /* 0x000ee20000000a00 */
[----:B0-----:R-:W-:-:S06]  /*00c0*/  IMAD.WIDE R4, R7, 0x4, R4 ;  /* 0x0000000407047825 */ /* 0x001fcc00078e0204 */
[----:B-1----:R-:W2:Y:S01]  /*00d0*/  LDG.E R5, desc[UR4][R4.64] ;  /* 0x0000000404057981 */ /* 0x002ea2000c1e1900 */
[----:B---3--:R-:W-:-:S05]  /*00e0*/  IMAD.WIDE R2, R7, 0x4, R2 ;  /* 0x0000000407027825 */ /* 0x008fca00078e0202 */
[----:B------:R-:W2:Y:S02]  /*00f0*/  LDG.E R0, desc[UR4][R2.64] ;  /* 0x0000000402007981 */ /* 0x000ea4000c1e1900 */
[----:B--2---:R-:W-:-:S05]  /*0100*/  FFMA R7, R5, UR6, R0 ;  /* 0x0000000605077c23 */ /* 0x004fca0008000000 */
[----:B------:R-:W-:Y:S01]  /*0110*/  STG.E desc[UR4][R2.64], R7 ;  /* 0x0000000702007986 */ /* 0x000fe2000c101904 */
[----:B------:R-:W-:Y:S05]  /*0120*/  EXIT ;  /* 0x000000000000794d */ /* 0x000fea0003800000 */
.L_x_0:
[----:B------:R-:W-:-:S00]  /*0130*/  BRA `(.L_x_0) ;  /* 0xfffffffc00fc7947 */ /* 0x000fc0000383ffff */
[----:B------:R-:W-:-:S00]  /*0140*/  NOP ;  /* 0x0000000000007918 */ /* 0x000fc00000000000 */
        /* <DEDUP_REMOVED lines=11> */
.L_x_1:


//--------------------- .nv.shared.reserved.0     --------------------------
	.section	.nv.shared.reserved.0,"aw",@nobits
	.weak		__nv_reservedSMEM_offset_0_alias
	.size		__nv_reservedSMEM_offset_0_alias, 0, 64
	.other		__nv_reservedSMEM_offset_0_alias,@"STO_CUDA_RESERVED_SHARED STV_DEFAULT"
__nv_reservedSMEM_offset_0_alias:
	.zero		0
	.zero		64


//--------------------- .nv.constant0._Z9saxpy_parifPfS_ --------------------------
	.section	.nv.constant0._Z9saxpy_parifPfS_,"a",@progbits
	.sectionflags	@""
	.align	4
.nv.constant0._Z9saxpy_parifPfS_:
	.zero		920


//--------------------- SYMBOLS --------------------------

	.type		.nv.reservedSmem.offset0,@object
	.size		.nv.reservedSmem.offset0,0x4
